//
// Generated by NVIDIA NVVM Compiler
//
// Compiler Build ID: CL-36424714
// Cuda compilation tools, release 13.0, V13.0.88
// Based on NVVM 20.0.0
//

.version 9.0
.target sm_100
.address_size 64

	// .globl	_Z7addNumsPfS_S_i
// _ZZ7addNumsPfS_S_iE3tmp has been demoted

.visible .entry _Z7addNumsPfS_S_i(
	.param .u64 .ptr .align 1 _Z7addNumsPfS_S_i_param_0,
	.param .u64 .ptr .align 1 _Z7addNumsPfS_S_i_param_1,
	.param .u64 .ptr .align 1 _Z7addNumsPfS_S_i_param_2,
	.param .u32 _Z7addNumsPfS_S_i_param_3
)
{
	.reg .pred 	%p<5>;
	.reg .b32 	%r<21>;
	.reg .b32 	%f<266>;
	.reg .b64 	%rd<10>;
	// demoted variable
	.shared .align 4 .b8 _ZZ7addNumsPfS_S_iE3tmp[512];
	ld.param.u64 	%rd3, [_Z7addNumsPfS_S_i_param_0];
	ld.param.u64 	%rd4, [_Z7addNumsPfS_S_i_param_1];
	ld.param.u64 	%rd5, [_Z7addNumsPfS_S_i_param_2];
	ld.param.u32 	%r8, [_Z7addNumsPfS_S_i_param_3];
	mov.u32 	%r1, %tid.x;
	add.s32 	%r9, %r8, 254;
	setp.lt.u32 	%p1, %r9, 255;
	mov.f32 	%f265, 0f00000000;
	@%p1 bra 	$L__BB0_4;
	add.s32 	%r10, %r8, 127;
	shr.s32 	%r11, %r10, 31;
	shr.u32 	%r12, %r11, 25;
	add.s32 	%r13, %r10, %r12;
	shr.s32 	%r14, %r13, 7;
	max.u32 	%r15, %r14, 1;
	neg.s32 	%r20, %r15;
	mul.lo.s32 	%r19, %r14, %r1;
	cvta.to.global.u64 	%rd1, %rd4;
	cvta.to.global.u64 	%rd2, %rd5;
	mov.f32 	%f265, 0f00000000;
$L__BB0_2:
	setp.ge.s32 	%p2, %r19, %r8;
	@%p2 bra 	$L__BB0_4;
	mul.wide.s32 	%rd6, %r19, 4;
	add.s64 	%rd7, %rd1, %rd6;
	ld.global.f32 	%f6, [%rd7];
	add.s64 	%rd8, %rd2, %rd6;
	ld.global.f32 	%f7, [%rd8];
	fma.rm.f32 	%f265, %f6, %f7, %f265;
	add.s32 	%r20, %r20, 1;
	setp.ne.s32 	%p3, %r20, 0;
	add.s32 	%r19, %r19, 1;
	@%p3 bra 	$L__BB0_2;
$L__BB0_4:
	shl.b32 	%r16, %r1, 2;
	mov.u32 	%r17, _ZZ7addNumsPfS_S_iE3tmp;
	add.s32 	%r18, %r17, %r16;
	st.shared.f32 	[%r18], %f265;
	bar.sync 	0;
	setp.ne.s32 	%p4, %r1, 0;
	@%p4 bra 	$L__BB0_6;
	ld.shared.f32 	%f8, [_ZZ7addNumsPfS_S_iE3tmp];
	add.f32 	%f9, %f8, 0f00000000;
	ld.shared.f32 	%f10, [_ZZ7addNumsPfS_S_iE3tmp+4];
	add.f32 	%f11, %f9, %f10;
	ld.shared.f32 	%f12, [_ZZ7addNumsPfS_S_iE3tmp+8];
	add.f32 	%f13, %f11, %f12;
	ld.shared.f32 	%f14, [_ZZ7addNumsPfS_S_iE3tmp+12];
	add.f32 	%f15, %f13, %f14;
	ld.shared.f32 	%f16, [_ZZ7addNumsPfS_S_iE3tmp+16];
	add.f32 	%f17, %f15, %f16;
	ld.shared.f32 	%f18, [_ZZ7addNumsPfS_S_iE3tmp+20];
	add.f32 	%f19, %f17, %f18;
	ld.shared.f32 	%f20, [_ZZ7addNumsPfS_S_iE3tmp+24];
	add.f32 	%f21, %f19, %f20;
	ld.shared.f32 	%f22, [_ZZ7addNumsPfS_S_iE3tmp+28];
	add.f32 	%f23, %f21, %f22;
	ld.shared.f32 	%f24, [_ZZ7addNumsPfS_S_iE3tmp+32];
	add.f32 	%f25, %f23, %f24;
	ld.shared.f32 	%f26, [_ZZ7addNumsPfS_S_iE3tmp+36];
	add.f32 	%f27, %f25, %f26;
	ld.shared.f32 	%f28, [_ZZ7addNumsPfS_S_iE3tmp+40];
	add.f32 	%f29, %f27, %f28;
	ld.shared.f32 	%f30, [_ZZ7addNumsPfS_S_iE3tmp+44];
	add.f32 	%f31, %f29, %f30;
	ld.shared.f32 	%f32, [_ZZ7addNumsPfS_S_iE3tmp+48];
	add.f32 	%f33, %f31, %f32;
	ld.shared.f32 	%f34, [_ZZ7addNumsPfS_S_iE3tmp+52];
	add.f32 	%f35, %f33, %f34;
	ld.shared.f32 	%f36, [_ZZ7addNumsPfS_S_iE3tmp+56];
	add.f32 	%f37, %f35, %f36;
	ld.shared.f32 	%f38, [_ZZ7addNumsPfS_S_iE3tmp+60];
	add.f32 	%f39, %f37, %f38;
	ld.shared.f32 	%f40, [_ZZ7addNumsPfS_S_iE3tmp+64];
	add.f32 	%f41, %f39, %f40;
	ld.shared.f32 	%f42, [_ZZ7addNumsPfS_S_iE3tmp+68];
	add.f32 	%f43, %f41, %f42;
	ld.shared.f32 	%f44, [_ZZ7addNumsPfS_S_iE3tmp+72];
	add.f32 	%f45, %f43, %f44;
	ld.shared.f32 	%f46, [_ZZ7addNumsPfS_S_iE3tmp+76];
	add.f32 	%f47, %f45, %f46;
	ld.shared.f32 	%f48, [_ZZ7addNumsPfS_S_iE3tmp+80];
	add.f32 	%f49, %f47, %f48;
	ld.shared.f32 	%f50, [_ZZ7addNumsPfS_S_iE3tmp+84];
	add.f32 	%f51, %f49, %f50;
	ld.shared.f32 	%f52, [_ZZ7addNumsPfS_S_iE3tmp+88];
	add.f32 	%f53, %f51, %f52;
	ld.shared.f32 	%f54, [_ZZ7addNumsPfS_S_iE3tmp+92];
	add.f32 	%f55, %f53, %f54;
	ld.shared.f32 	%f56, [_ZZ7addNumsPfS_S_iE3tmp+96];
	add.f32 	%f57, %f55, %f56;
	ld.shared.f32 	%f58, [_ZZ7addNumsPfS_S_iE3tmp+100];
	add.f32 	%f59, %f57, %f58;
	ld.shared.f32 	%f60, [_ZZ7addNumsPfS_S_iE3tmp+104];
	add.f32 	%f61, %f59, %f60;
	ld.shared.f32 	%f62, [_ZZ7addNumsPfS_S_iE3tmp+108];
	add.f32 	%f63, %f61, %f62;
	ld.shared.f32 	%f64, [_ZZ7addNumsPfS_S_iE3tmp+112];
	add.f32 	%f65, %f63, %f64;
	ld.shared.f32 	%f66, [_ZZ7addNumsPfS_S_iE3tmp+116];
	add.f32 	%f67, %f65, %f66;
	ld.shared.f32 	%f68, [_ZZ7addNumsPfS_S_iE3tmp+120];
	add.f32 	%f69, %f67, %f68;
	ld.shared.f32 	%f70, [_ZZ7addNumsPfS_S_iE3tmp+124];
	add.f32 	%f71, %f69, %f70;
	ld.shared.f32 	%f72, [_ZZ7addNumsPfS_S_iE3tmp+128];
	add.f32 	%f73, %f71, %f72;
	ld.shared.f32 	%f74, [_ZZ7addNumsPfS_S_iE3tmp+132];
	add.f32 	%f75, %f73, %f74;
	ld.shared.f32 	%f76, [_ZZ7addNumsPfS_S_iE3tmp+136];
	add.f32 	%f77, %f75, %f76;
	ld.shared.f32 	%f78, [_ZZ7addNumsPfS_S_iE3tmp+140];
	add.f32 	%f79, %f77, %f78;
	ld.shared.f32 	%f80, [_ZZ7addNumsPfS_S_iE3tmp+144];
	add.f32 	%f81, %f79, %f80;
	ld.shared.f32 	%f82, [_ZZ7addNumsPfS_S_iE3tmp+148];
	add.f32 	%f83, %f81, %f82;
	ld.shared.f32 	%f84, [_ZZ7addNumsPfS_S_iE3tmp+152];
	add.f32 	%f85, %f83, %f84;
	ld.shared.f32 	%f86, [_ZZ7addNumsPfS_S_iE3tmp+156];
	add.f32 	%f87, %f85, %f86;
	ld.shared.f32 	%f88, [_ZZ7addNumsPfS_S_iE3tmp+160];
	add.f32 	%f89, %f87, %f88;
	ld.shared.f32 	%f90, [_ZZ7addNumsPfS_S_iE3tmp+164];
	add.f32 	%f91, %f89, %f90;
	ld.shared.f32 	%f92, [_ZZ7addNumsPfS_S_iE3tmp+168];
	add.f32 	%f93, %f91, %f92;
	ld.shared.f32 	%f94, [_ZZ7addNumsPfS_S_iE3tmp+172];
	add.f32 	%f95, %f93, %f94;
	ld.shared.f32 	%f96, [_ZZ7addNumsPfS_S_iE3tmp+176];
	add.f32 	%f97, %f95, %f96;
	ld.shared.f32 	%f98, [_ZZ7addNumsPfS_S_iE3tmp+180];
	add.f32 	%f99, %f97, %f98;
	ld.shared.f32 	%f100, [_ZZ7addNumsPfS_S_iE3tmp+184];
	add.f32 	%f101, %f99, %f100;
	ld.shared.f32 	%f102, [_ZZ7addNumsPfS_S_iE3tmp+188];
	add.f32 	%f103, %f101, %f102;
	ld.shared.f32 	%f104, [_ZZ7addNumsPfS_S_iE3tmp+192];
	add.f32 	%f105, %f103, %f104;
	ld.shared.f32 	%f106, [_ZZ7addNumsPfS_S_iE3tmp+196];
	add.f32 	%f107, %f105, %f106;
	ld.shared.f32 	%f108, [_ZZ7addNumsPfS_S_iE3tmp+200];
	add.f32 	%f109, %f107, %f108;
	ld.shared.f32 	%f110, [_ZZ7addNumsPfS_S_iE3tmp+204];
	add.f32 	%f111, %f109, %f110;
	ld.shared.f32 	%f112, [_ZZ7addNumsPfS_S_iE3tmp+208];
	add.f32 	%f113, %f111, %f112;
	ld.shared.f32 	%f114, [_ZZ7addNumsPfS_S_iE3tmp+212];
	add.f32 	%f115, %f113, %f114;
	ld.shared.f32 	%f116, [_ZZ7addNumsPfS_S_iE3tmp+216];
	add.f32 	%f117, %f115, %f116;
	ld.shared.f32 	%f118, [_ZZ7addNumsPfS_S_iE3tmp+220];
	add.f32 	%f119, %f117, %f118;
	ld.shared.f32 	%f120, [_ZZ7addNumsPfS_S_iE3tmp+224];
	add.f32 	%f121, %f119, %f120;
	ld.shared.f32 	%f122, [_ZZ7addNumsPfS_S_iE3tmp+228];
	add.f32 	%f123, %f121, %f122;
	ld.shared.f32 	%f124, [_ZZ7addNumsPfS_S_iE3tmp+232];
	add.f32 	%f125, %f123, %f124;
	ld.shared.f32 	%f126, [_ZZ7addNumsPfS_S_iE3tmp+236];
	add.f32 	%f127, %f125, %f126;
	ld.shared.f32 	%f128, [_ZZ7addNumsPfS_S_iE3tmp+240];
	add.f32 	%f129, %f127, %f128;
	ld.shared.f32 	%f130, [_ZZ7addNumsPfS_S_iE3tmp+244];
	add.f32 	%f131, %f129, %f130;
	ld.shared.f32 	%f132, [_ZZ7addNumsPfS_S_iE3tmp+248];
	add.f32 	%f133, %f131, %f132;
	ld.shared.f32 	%f134, [_ZZ7addNumsPfS_S_iE3tmp+252];
	add.f32 	%f135, %f133, %f134;
	ld.shared.f32 	%f136, [_ZZ7addNumsPfS_S_iE3tmp+256];
	add.f32 	%f137, %f135, %f136;
	ld.shared.f32 	%f138, [_ZZ7addNumsPfS_S_iE3tmp+260];
	add.f32 	%f139, %f137, %f138;
	ld.shared.f32 	%f140, [_ZZ7addNumsPfS_S_iE3tmp+264];
	add.f32 	%f141, %f139, %f140;
	ld.shared.f32 	%f142, [_ZZ7addNumsPfS_S_iE3tmp+268];
	add.f32 	%f143, %f141, %f142;
	ld.shared.f32 	%f144, [_ZZ7addNumsPfS_S_iE3tmp+272];
	add.f32 	%f145, %f143, %f144;
	ld.shared.f32 	%f146, [_ZZ7addNumsPfS_S_iE3tmp+276];
	add.f32 	%f147, %f145, %f146;
	ld.shared.f32 	%f148, [_ZZ7addNumsPfS_S_iE3tmp+280];
	add.f32 	%f149, %f147, %f148;
	ld.shared.f32 	%f150, [_ZZ7addNumsPfS_S_iE3tmp+284];
	add.f32 	%f151, %f149, %f150;
	ld.shared.f32 	%f152, [_ZZ7addNumsPfS_S_iE3tmp+288];
	add.f32 	%f153, %f151, %f152;
	ld.shared.f32 	%f154, [_ZZ7addNumsPfS_S_iE3tmp+292];
	add.f32 	%f155, %f153, %f154;
	ld.shared.f32 	%f156, [_ZZ7addNumsPfS_S_iE3tmp+296];
	add.f32 	%f157, %f155, %f156;
	ld.shared.f32 	%f158, [_ZZ7addNumsPfS_S_iE3tmp+300];
	add.f32 	%f159, %f157, %f158;
	ld.shared.f32 	%f160, [_ZZ7addNumsPfS_S_iE3tmp+304];
	add.f32 	%f161, %f159, %f160;
	ld.shared.f32 	%f162, [_ZZ7addNumsPfS_S_iE3tmp+308];
	add.f32 	%f163, %f161, %f162;
	ld.shared.f32 	%f164, [_ZZ7addNumsPfS_S_iE3tmp+312];
	add.f32 	%f165, %f163, %f164;
	ld.shared.f32 	%f166, [_ZZ7addNumsPfS_S_iE3tmp+316];
	add.f32 	%f167, %f165, %f166;
	ld.shared.f32 	%f168, [_ZZ7addNumsPfS_S_iE3tmp+320];
	add.f32 	%f169, %f167, %f168;
	ld.shared.f32 	%f170, [_ZZ7addNumsPfS_S_iE3tmp+324];
	add.f32 	%f171, %f169, %f170;
	ld.shared.f32 	%f172, [_ZZ7addNumsPfS_S_iE3tmp+328];
	add.f32 	%f173, %f171, %f172;
	ld.shared.f32 	%f174, [_ZZ7addNumsPfS_S_iE3tmp+332];
	add.f32 	%f175, %f173, %f174;
	ld.shared.f32 	%f176, [_ZZ7addNumsPfS_S_iE3tmp+336];
	add.f32 	%f177, %f175, %f176;
	ld.shared.f32 	%f178, [_ZZ7addNumsPfS_S_iE3tmp+340];
	add.f32 	%f179, %f177, %f178;
	ld.shared.f32 	%f180, [_ZZ7addNumsPfS_S_iE3tmp+344];
	add.f32 	%f181, %f179, %f180;
	ld.shared.f32 	%f182, [_ZZ7addNumsPfS_S_iE3tmp+348];
	add.f32 	%f183, %f181, %f182;
	ld.shared.f32 	%f184, [_ZZ7addNumsPfS_S_iE3tmp+352];
	add.f32 	%f185, %f183, %f184;
	ld.shared.f32 	%f186, [_ZZ7addNumsPfS_S_iE3tmp+356];
	add.f32 	%f187, %f185, %f186;
	ld.shared.f32 	%f188, [_ZZ7addNumsPfS_S_iE3tmp+360];
	add.f32 	%f189, %f187, %f188;
	ld.shared.f32 	%f190, [_ZZ7addNumsPfS_S_iE3tmp+364];
	add.f32 	%f191, %f189, %f190;
	ld.shared.f32 	%f192, [_ZZ7addNumsPfS_S_iE3tmp+368];
	add.f32 	%f193, %f191, %f192;
	ld.shared.f32 	%f194, [_ZZ7addNumsPfS_S_iE3tmp+372];
	add.f32 	%f195, %f193, %f194;
	ld.shared.f32 	%f196, [_ZZ7addNumsPfS_S_iE3tmp+376];
	add.f32 	%f197, %f195, %f196;
	ld.shared.f32 	%f198, [_ZZ7addNumsPfS_S_iE3tmp+380];
	add.f32 	%f199, %f197, %f198;
	ld.shared.f32 	%f200, [_ZZ7addNumsPfS_S_iE3tmp+384];
	add.f32 	%f201, %f199, %f200;
	ld.shared.f32 	%f202, [_ZZ7addNumsPfS_S_iE3tmp+388];
	add.f32 	%f203, %f201, %f202;
	ld.shared.f32 	%f204, [_ZZ7addNumsPfS_S_iE3tmp+392];
	add.f32 	%f205, %f203, %f204;
	ld.shared.f32 	%f206, [_ZZ7addNumsPfS_S_iE3tmp+396];
	add.f32 	%f207, %f205, %f206;
	ld.shared.f32 	%f208, [_ZZ7addNumsPfS_S_iE3tmp+400];
	add.f32 	%f209, %f207, %f208;
	ld.shared.f32 	%f210, [_ZZ7addNumsPfS_S_iE3tmp+404];
	add.f32 	%f211, %f209, %f210;
	ld.shared.f32 	%f212, [_ZZ7addNumsPfS_S_iE3tmp+408];
	add.f32 	%f213, %f211, %f212;
	ld.shared.f32 	%f214, [_ZZ7addNumsPfS_S_iE3tmp+412];
	add.f32 	%f215, %f213, %f214;
	ld.shared.f32 	%f216, [_ZZ7addNumsPfS_S_iE3tmp+416];
	add.f32 	%f217, %f215, %f216;
	ld.shared.f32 	%f218, [_ZZ7addNumsPfS_S_iE3tmp+420];
	add.f32 	%f219, %f217, %f218;
	ld.shared.f32 	%f220, [_ZZ7addNumsPfS_S_iE3tmp+424];
	add.f32 	%f221, %f219, %f220;
	ld.shared.f32 	%f222, [_ZZ7addNumsPfS_S_iE3tmp+428];
	add.f32 	%f223, %f221, %f222;
	ld.shared.f32 	%f224, [_ZZ7addNumsPfS_S_iE3tmp+432];
	add.f32 	%f225, %f223, %f224;
	ld.shared.f32 	%f226, [_ZZ7addNumsPfS_S_iE3tmp+436];
	add.f32 	%f227, %f225, %f226;
	ld.shared.f32 	%f228, [_ZZ7addNumsPfS_S_iE3tmp+440];
	add.f32 	%f229, %f227, %f228;
	ld.shared.f32 	%f230, [_ZZ7addNumsPfS_S_iE3tmp+444];
	add.f32 	%f231, %f229, %f230;
	ld.shared.f32 	%f232, [_ZZ7addNumsPfS_S_iE3tmp+448];
	add.f32 	%f233, %f231, %f232;
	ld.shared.f32 	%f234, [_ZZ7addNumsPfS_S_iE3tmp+452];
	add.f32 	%f235, %f233, %f234;
	ld.shared.f32 	%f236, [_ZZ7addNumsPfS_S_iE3tmp+456];
	add.f32 	%f237, %f235, %f236;
	ld.shared.f32 	%f238, [_ZZ7addNumsPfS_S_iE3tmp+460];
	add.f32 	%f239, %f237, %f238;
	ld.shared.f32 	%f240, [_ZZ7addNumsPfS_S_iE3tmp+464];
	add.f32 	%f241, %f239, %f240;
	ld.shared.f32 	%f242, [_ZZ7addNumsPfS_S_iE3tmp+468];
	add.f32 	%f243, %f241, %f242;
	ld.shared.f32 	%f244, [_ZZ7addNumsPfS_S_iE3tmp+472];
	add.f32 	%f245, %f243, %f244;
	ld.shared.f32 	%f246, [_ZZ7addNumsPfS_S_iE3tmp+476];
	add.f32 	%f247, %f245, %f246;
	ld.shared.f32 	%f248, [_ZZ7addNumsPfS_S_iE3tmp+480];
	add.f32 	%f249, %f247, %f248;
	ld.shared.f32 	%f250, [_ZZ7addNumsPfS_S_iE3tmp+484];
	add.f32 	%f251, %f249, %f250;
	ld.shared.f32 	%f252, [_ZZ7addNumsPfS_S_iE3tmp+488];
	add.f32 	%f253, %f251, %f252;
	ld.shared.f32 	%f254, [_ZZ7addNumsPfS_S_iE3tmp+492];
	add.f32 	%f255, %f253, %f254;
	ld.shared.f32 	%f256, [_ZZ7addNumsPfS_S_iE3tmp+496];
	add.f32 	%f257, %f255, %f256;
	ld.shared.f32 	%f258, [_ZZ7addNumsPfS_S_iE3tmp+500];
	add.f32 	%f259, %f257, %f258;
	ld.shared.f32 	%f260, [_ZZ7addNumsPfS_S_iE3tmp+504];
	add.f32 	%f261, %f259, %f260;
	ld.shared.f32 	%f262, [_ZZ7addNumsPfS_S_iE3tmp+508];
	add.f32 	%f263, %f261, %f262;
	cvta.to.global.u64 	%rd9, %rd3;
	st.global.f32 	[%rd9], %f263;
$L__BB0_6:
	ret;

}


// ===== COMPILED SASS (sm_100) =====

	.target	sm_100

	.elftype	@"ET_EXEC"


//--------------------- .note.nv.tkinfo           --------------------------
	.section	.note.nv.tkinfo,"",@"SHT_NOTE"
	.sectionflags	@"SHF_NOTE_NV_TKINFO"
	.tkinfo
        /*0018*/ 	.word	0x00000002
        /*0030*/ 	.string	""
        /*0030*/ 	.string	"ptxas"
        /*0030*/ 	.string	"Cuda compilation tools, release 13.0, V13.0.88"
        /*0030*/ 	.string	"Build cuda_13.0.r13.0/compiler.36424714_0"
        /*0030*/ 	.string	"-arch sm_100 -m 64 "



//--------------------- .note.nv.cuinfo           --------------------------
	.section	.note.nv.cuinfo,"",@"SHT_NOTE"
	.sectionflags	@"SHF_NOTE_NV_CUINFO"
        /*0018*/ 	.short	0x0002
        /*001a*/ 	.short	0x0064
        /*001c*/ 	.short	0x0082
	.zero		2


//--------------------- .nv.info                  --------------------------
	.section	.nv.info,"",@"SHT_CUDA_INFO"
	.align	4


	//----- nvinfo : EIATTR_REGCOUNT
	.align		4
        /*0000*/ 	.byte	0x04, 0x2f
        /*0002*/ 	.short	(.L_1 - .L_0)
	.align		4
.L_0:
        /*0004*/ 	.word	index@(_Z7addNumsPfS_S_i)
        /*0008*/ 	.word	0x00000016


	//----- nvinfo : EIATTR_FRAME_SIZE
	.align		4
.L_1:
        /*000c*/ 	.byte	0x04, 0x11
        /*000e*/ 	.short	(.L_3 - .L_2)
	.align		4
.L_2:
        /*0010*/ 	.word	index@(_Z7addNumsPfS_S_i)
        /*0014*/ 	.word	0x00000000


	//----- nvinfo : EIATTR_MIN_STACK_SIZE
	.align		4
.L_3:
        /*0018*/ 	.byte	0x04, 0x12
        /*001a*/ 	.short	(.L_5 - .L_4)
	.align		4
.L_4:
        /*001c*/ 	.word	index@(_Z7addNumsPfS_S_i)
        /*0020*/ 	.word	0x00000000
.L_5:


//--------------------- .nv.compat                --------------------------
	.section	.nv.compat,"",@"SHT_CUDA_COMPAT_INFO"
	.align	4
        /*0000*/ 	.byte	0x02, 0x09, 0x00, 0x00, 0x02, 0x02, 0x01, 0x00, 0x02, 0x05, 0x05, 0x00, 0x03, 0x07, 0x01, 0x01
        /*0010*/ 	.byte	0x02, 0x03, 0x00, 0x00, 0x02, 0x06, 0x01, 0x00, 0x04, 0x0b, 0x08, 0x00, 0x09, 0x00, 0x00, 0x00
        /*0020*/ 	.byte	0x00, 0x00, 0x00, 0x00


//--------------------- .nv.info._Z7addNumsPfS_S_i --------------------------
	.section	.nv.info._Z7addNumsPfS_S_i,"",@"SHT_CUDA_INFO"
	.sectionflags	@""
	.align	4


	//----- nvinfo : EIATTR_CUDA_API_VERSION
	.align		4
        /*0000*/ 	.byte	0x04, 0x37
        /*0002*/ 	.short	(.L_7 - .L_6)
.L_6:
        /*0004*/ 	.word	0x00000082


	//----- nvinfo : EIATTR_KPARAM_INFO
	.align		4
.L_7:
        /*0008*/ 	.byte	0x04, 0x17
        /*000a*/ 	.short	(.L_9 - .L_8)
.L_8:
        /*000c*/ 	.word	0x00000000
        /*0010*/ 	.short	0x0003
        /*0012*/ 	.short	0x0018
        /*0014*/ 	.byte	0x00, 0xf0, 0x11, 0x00


	//----- nvinfo : EIATTR_KPARAM_INFO
	.align		4
.L_9:
        /*0018*/ 	.byte	0x04, 0x17
        /*001a*/ 	.short	(.L_11 - .L_10)
.L_10:
        /*001c*/ 	.word	0x00000000
        /*0020*/ 	.short	0x0002
        /*0022*/ 	.short	0x0010
        /*0024*/ 	.byte	0x00, 0xf5, 0x21, 0x00


	//----- nvinfo : EIATTR_KPARAM_INFO
	.align		4
.L_11:
        /*0028*/ 	.byte	0x04, 0x17
        /*002a*/ 	.short	(.L_13 - .L_12)
.L_12:
        /*002c*/ 	.word	0x00000000
        /*0030*/ 	.short	0x0001
        /*0032*/ 	.short	0x0008
        /*0034*/ 	.byte	0x00, 0xf5, 0x21, 0x00


	//----- nvinfo : EIATTR_KPARAM_INFO
	.align		4
.L_13:
        /*0038*/ 	.byte	0x04, 0x17
        /*003a*/ 	.short	(.L_15 - .L_14)
.L_14:
        /*003c*/ 	.word	0x00000000
        /*0040*/ 	.short	0x0000
        /*0042*/ 	.short	0x0000
        /*0044*/ 	.byte	0x00, 0xf5, 0x21, 0x00


	//----- nvinfo : EIATTR_SPARSE_MMA_MASK
	.align		4
.L_15:
        /*0048*/ 	.byte	0x03, 0x50
        /*004a*/ 	.short	0x0000


	//----- nvinfo : EIATTR_MAXREG_COUNT
	.align		4
        /*004c*/ 	.byte	0x03, 0x1b
        /*004e*/ 	.short	0x00ff


	//----- nvinfo : EIATTR_NUM_BARRIERS
	.align		4
        /*0050*/ 	.byte	0x02, 0x4c
        /*0052*/ 	.byte	0x01
	.zero		1


	//----- nvinfo : EIATTR_MERCURY_ISA_VERSION
	.align		4
        /*0054*/ 	.byte	0x03, 0x5f
        /*0056*/ 	.short	0x0101


	//----- nvinfo : EIATTR_VRC_CTA_INIT_COUNT
	.align		4
        /*0058*/ 	.byte	0x02, 0x4a
	.zero		1
	.zero		1


	//----- nvinfo : EIATTR_EXIT_INSTR_OFFSETS
	.align		4
        /*005c*/ 	.byte	0x04, 0x1c
        /*005e*/ 	.short	(.L_17 - .L_16)


	//   ....[0]....
.L_16:
        /*0060*/ 	.word	0x00000290


	//   ....[1]....
        /*0064*/ 	.word	0x00000cc0


	//----- nvinfo : EIATTR_CRS_STACK_SIZE
	.align		4
.L_17:
        /*0068*/ 	.byte	0x04, 0x1e
        /*006a*/ 	.short	(.L_19 - .L_18)
.L_18:
        /*006c*/ 	.word	0x00000000


	//----- nvinfo : EIATTR_CBANK_PARAM_SIZE
	.align		4
.L_19:
        /*0070*/ 	.byte	0x03, 0x19
        /*0072*/ 	.short	0x001c


	//----- nvinfo : EIATTR_PARAM_CBANK
	.align		4
        /*0074*/ 	.byte	0x04, 0x0a
        /*0076*/ 	.short	(.L_21 - .L_20)
	.align		4
.L_20:
        /*0078*/ 	.word	index@(.nv.constant0._Z7addNumsPfS_S_i)
        /*007c*/ 	.short	0x0380
        /*007e*/ 	.short	0x001c


	//----- nvinfo : EIATTR_SW_WAR
	.align		4
.L_21:
        /*0080*/ 	.byte	0x04, 0x36
        /*0082*/ 	.short	(.L_23 - .L_22)
.L_22:
        /*0084*/ 	.word	0x00000008
.L_23:


//--------------------- .nv.callgraph             --------------------------
	.section	.nv.callgraph,"",@"SHT_CUDA_CALLGRAPH"
	.align	4
	.sectionentsize	8
	.align		4
        /*0000*/ 	.word	0x00000000
	.align		4
        /*0004*/ 	.word	0xffffffff
	.align		4
        /*0008*/ 	.word	0x00000000
	.align		4
        /*000c*/ 	.word	0xfffffffe
	.align		4
        /*0010*/ 	.word	0x00000000
	.align		4
        /*0014*/ 	.word	0xfffffffd
	.align		4
        /*0018*/ 	.word	0x00000000
	.align		4
        /*001c*/ 	.word	0xfffffffc


//--------------------- .text._Z7addNumsPfS_S_i   --------------------------
	.section	.text._Z7addNumsPfS_S_i,"ax",@progbits
	.align	128
        .global         _Z7addNumsPfS_S_i
        .type           _Z7addNumsPfS_S_i,@function
        .size           _Z7addNumsPfS_S_i,(.L_x_4 - _Z7addNumsPfS_S_i)
        .other          _Z7addNumsPfS_S_i,@"STO_CUDA_ENTRY STV_DEFAULT"
_Z7addNumsPfS_S_i:
.text._Z7addNumsPfS_S_i:
[----:B------:R-:W-:Y:S01]  /*0000*/  LDC R1, c[0x0][0x37c] ;  /* 0x0000df00ff017b82 */ /* 0x000fe20000000800 */
[----:B------:R-:W0:Y:S01]  /*0010*/  LDCU UR4, c[0x0][0x398] ;  /* 0x00007300ff0477ac */ /* 0x000e220008000800 */
[----:B------:R-:W1:Y:S01]  /*0020*/  S2R R12, SR_TID.X ;  /* 0x00000000000c7919 */ /* 0x000e620000002100 */
[----:B------:R-:W-:Y:S01]  /*0030*/  HFMA2 R0, -RZ, RZ, 0, 0 ;  /* 0x00000000ff007431 */ /* 0x000fe200000001ff */
[----:B------:R-:W2:Y:S01]  /*0040*/  LDCU.64 UR6, c[0x0][0x358] ;  /* 0x00006b00ff0677ac */ /* 0x000ea20008000a00 */
[----:B0-----:R-:W-:-:S04]  /*0050*/  UIADD3 UR5, UPT, UPT, UR4, 0xfe, URZ ;  /* 0x000000fe04057890 */ /* 0x001fc8000fffe0ff */
[----:B------:R-:W-:-:S09]  /*0060*/  UISETP.GE.U32.AND UP0, UPT, UR5, 0xff, UPT ;  /* 0x000000ff0500788c */ /* 0x000fd2000bf06070 */
[----:B--2---:R-:W-:Y:S05]  /*0070*/  BRA.U !UP0, `(.L_x_0) ;  /* 0x0000000108687547 */ /* 0x004fea000b800000 */
[----:B------:R-:W-:Y:S01]  /*0080*/  UIADD3 UR4, UPT, UPT, UR4, 0x7f, URZ ;  /* 0x0000007f04047890 */ /* 0x000fe2000fffe0ff */
[----:B------:R-:W0:Y:S01]  /*0090*/  LDC.64 R6, c[0x0][0x388] ;  /* 0x0000e200ff067b82 */ /* 0x000e220000000a00 */
[----:B------:R-:W-:Y:S01]  /*00a0*/  BSSY.RECONVERGENT B0, `(.L_x_0) ;  /* 0x0000017000007945 */ /* 0x000fe20003800200 */
[----:B------:R-:W-:Y:S01]  /*00b0*/  MOV R0, RZ ;  /* 0x000000ff00007202 */ /* 0x000fe20000000f00 */
[----:B------:R-:W-:Y:S01]  /*00c0*/  USHF.R.S32.HI UR5, URZ, 0x1f, UR4 ;  /* 0x0000001fff057899 */ /* 0x000fe20008011404 */
[----:B------:R-:W2:Y:S04]  /*00d0*/  LDCU UR8, c[0x0][0x398] ;  /* 0x00007300ff0877ac */ /* 0x000ea80008000800 */
[----:B------:R-:W3:Y:S01]  /*00e0*/  LDC.64 R8, c[0x0][0x390] ;  /* 0x0000e400ff087b82 */ /* 0x000ee20000000a00 */
[----:B------:R-:W-:-:S04]  /*00f0*/  ULEA.HI UR5, UR5, UR4, URZ, 0x7 ;  /* 0x0000000405057291 */ /* 0x000fc8000f8f38ff */
[----:B------:R-:W-:-:S04]  /*0100*/  USHF.R.S32.HI UR5, URZ, 0x7, UR5 ;  /* 0x00000007ff057899 */ /* 0x000fc80008011405 */
[----:B------:R-:W-:Y:S02]  /*0110*/  UISETP.LT.U32.AND UP0, UPT, UR5, 0x1, UPT ;  /* 0x000000010500788c */ /* 0x000fe4000bf01070 */
[----:B-1----:R-:W-:Y:S02]  /*0120*/  IMAD R11, R12, UR5, RZ ;  /* 0x000000050c0b7c24 */ /* 0x002fe4000f8e02ff */
[----:B------:R-:W-:-:S04]  /*0130*/  USEL UR4, UR5, 0x1, !UP0 ;  /* 0x0000000105047887 */ /* 0x000fc8000c000000 */
[----:B------:R-:W-:-:S06]  /*0140*/  UIADD3 UR4, UPT, UPT, -UR4, URZ, URZ ;  /* 0x000000ff04047290 */ /* 0x000fcc000fffe1ff */
[----:B--2---:R-:W-:-:S07]  /*0150*/  MOV R10, UR4 ;  /* 0x00000004000a7c02 */ /* 0x004fce0008000f00 */
.L_x_2:
[----:B------:R-:W-:-:S13]  /*0160*/  ISETP.GE.AND P0, PT, R11, UR8, PT ;  /* 0x000000080b007c0c */ /* 0x000fda000bf06270 */
[----:B------:R-:W-:Y:S05]  /*0170*/  @P0 BRA `(.L_x_1) ;  /* 0x0000000000240947 */ /* 0x000fea0003800000 */
[----:B0-----:R-:W-:-:S04]  /*0180*/  IMAD.WIDE R2, R11, 0x4, R6 ;  /* 0x000000040b027825 */ /* 0x001fc800078e0206 */
[C---:B---3--:R-:W-:Y:S02]  /*0190*/  IMAD.WIDE R4, R11.reuse, 0x4, R8 ;  /* 0x000000040b047825 */ /* 0x048fe400078e0208 */
[----:B------:R-:W2:Y:S04]  /*01a0*/  LDG.E R3, desc[UR6][R2.64] ;  /* 0x0000000602037981 */ /* 0x000ea8000c1e1900 */
[----:B------:R-:W2:Y:S01]  /*01b0*/  LDG.E R4, desc[UR6][R4.64] ;  /* 0x0000000604047981 */ /* 0x000ea2000c1e1900 */
[----:B------:R-:W-:Y:S02]  /*01c0*/  IADD3 R10, PT, PT, R10, 0x1, RZ ;  /* 0x000000010a0a7810 */ /* 0x000fe40007ffe0ff */
[----:B------:R-:W-:Y:S02]  /*01d0*/  IADD3 R11, PT, PT, R11, 0x1, RZ ;  /* 0x000000010b0b7810 */ /* 0x000fe40007ffe0ff */
[----:B------:R-:W-:Y:S01]  /*01e0*/  ISETP.NE.AND P0, PT, R10, RZ, PT ;  /* 0x000000ff0a00720c */ /* 0x000fe20003f05270 */
[----:B--2---:R-:W-:-:S12]  /*01f0*/  FFMA.RM R0, R3, R4, R0 ;  /* 0x0000000403007223 */ /* 0x004fd80000004000 */
[----:B------:R-:W-:Y:S05]  /*0200*/  @P0 BRA `(.L_x_2) ;  /* 0xfffffffc00d40947 */ /* 0x000fea000383ffff */
.L_x_1:
[----:B------:R-:W-:Y:S05]  /*0210*/  BSYNC.RECONVERGENT B0 ;  /* 0x0000000000007941 */ /* 0x000fea0003800200 */
.L_x_0:
[----:B------:R-:W2:Y:S01]  /*0220*/  S2UR UR5, SR_CgaCtaId ;  /* 0x00000000000579c3 */ /* 0x000ea20000008800 */
[----:B------:R-:W-:Y:S01]  /*0230*/  UMOV UR4, 0x400 ;  /* 0x0000040000047882 */ /* 0x000fe20000000000 */
[----:B-1----:R-:W-:Y:S01]  /*0240*/  ISETP.NE.AND P0, PT, R12, RZ, PT ;  /* 0x000000ff0c00720c */ /* 0x002fe20003f05270 */
[----:B--2---:R-:W-:-:S06]  /*0250*/  ULEA UR4, UR5, UR4, 0x18 ;  /* 0x0000000405047291 */ /* 0x004fcc000f8ec0ff */
[----:B------:R-:W-:-:S05]  /*0260*/  LEA R3, R12, UR4, 0x2 ;  /* 0x000000040c037c11 */ /* 0x000fca000f8e10ff */
[----:B------:R1:W-:Y:S01]  /*0270*/  STS [R3], R0 ;  /* 0x0000000003007388 */ /* 0x0003e20000000800 */
[----:B------:R-:W-:Y:S06]  /*0280*/  BAR.SYNC.DEFER_BLOCKING 0x0 ;  /* 0x0000000000007b1d */ /* 0x000fec0000010000 */
[----:B------:R-:W-:Y:S05]  /*0290*/  @P0 EXIT ;  /* 0x000000000000094d */ /* 0x000fea0003800000 */
[----:B---3--:R-:W2:Y:S01]  /*02a0*/  LDS.128 R8, [UR4] ;  /* 0x00000004ff087984 */ /* 0x008ea20008000c00 */
[----:B-1----:R-:W1:Y:S03]  /*02b0*/  LDC.64 R2, c[0x0][0x380] ;  /* 0x0000e000ff027b82 */ /* 0x002e660000000a00 */
[----:B------:R-:W3:Y:S04]  /*02c0*/  LDS.128 R16, [UR4+0x10] ;  /* 0x00001004ff107984 */ /* 0x000ee80008000c00 */
[----:B------:R-:W4:Y:S04]  /*02d0*/  LDS.128 R12, [UR4+0x20] ;  /* 0x00002004ff0c7984 */ /* 0x000f280008000c00 */
[----:B0-----:R-:W0:Y:S01]  /*02e0*/  LDS.128 R4, [UR4+0x30] ;  /* 0x00003004ff047984 */ /* 0x001e220008000c00 */
[----:B--2---:R-:W-:-:S04]  /*02f0*/  FADD R8, RZ, R8 ;  /* 0x00000008ff087221 */ /* 0x004fc80000000000 */
[----:B------:R-:W-:-:S04]  /*0300*/  FADD R9, R8, R9 ;  /* 0x0000000908097221 */ /* 0x000fc80000000000 */
[----:B------:R-:W-:-:S04]  /*0310*/  FADD R10, R9, R10 ;  /* 0x0000000a090a7221 */ /* 0x000fc80000000000 */
[----:B------:R-:W-:-:S04]  /*0320*/  FADD R11, R10, R11 ;  /* 0x0000000b0a0b7221 */ /* 0x000fc80000000000 */
[----:B---3--:R-:W-:Y:S02]  /*0330*/  FADD R16, R11, R16 ;  /* 0x000000100b107221 */ /* 0x008fe40000000000 */
[----:B------:R-:W2:Y:S02]  /*0340*/  LDS.128 R8, [UR4+0x40] ;  /* 0x00004004ff087984 */ /* 0x000ea40008000c00 */
[----:B------:R-:W-:-:S04]  /*0350*/  FADD R17, R16, R17 ;  /* 0x0000001110117221 */ /* 0x000fc80000000000 */
[----:B------:R-:W-:-:S04]  /*0360*/  FADD R18, R17, R18 ;  /* 0x0000001211127221 */ /* 0x000fc80000000000 */
[----:B------:R-:W-:-:S04]  /*0370*/  FADD R19, R18, R19 ;  /* 0x0000001312137221 */ /* 0x000fc80000000000 */
[----:B----4-:R-:W-:Y:S02]  /*0380*/  FADD R12, R19, R12 ;  /* 0x0000000c130c7221 */ /* 0x010fe40000000000 */
[----:B------:R-:W3:Y:S02]  /*0390*/  LDS.128 R16, [UR4+0x50] ;  /* 0x00005004ff107984 */ /* 0x000ee40008000c00 */
[----:B------:R-:W-:-:S04]  /*03a0*/  FADD R13, R12, R13 ;  /* 0x0000000d0c0d7221 */ /* 0x000fc80000000000 */
[----:B------:R-:W-:-:S04]  /*03b0*/  FADD R14, R13, R14 ;  /* 0x0000000e0d0e7221 */ /* 0x000fc80000000000 */
[----:B------:R-:W-:-:S04]  /*03c0*/  FADD R15, R14, R15 ;  /* 0x0000000f0e0f7221 */ /* 0x000fc80000000000 */
[----:B0-----:R-:W-:Y:S02]  /*03d0*/  FADD R4, R15, R4 ;  /* 0x000000040f047221 */ /* 0x001fe40000000000 */
[----:B------:R-:W0:Y:S02]  /*03e0*/  LDS.128 R12, [UR4+0x60] ;  /* 0x00006004ff0c7984 */ /* 0x000e240008000c00 */
[----:B------:R-:W-:-:S04]  /*03f0*/  FADD R5, R4, R5 ;  /* 0x0000000504057221 */ /* 0x000fc80000000000 */
[----:B------:R-:W-:-:S04]  /*0400*/  FADD R6, R5, R6 ;  /* 0x0000000605067221 */ /* 0x000fc80000000000 */
[----:B------:R-:W-:-:S04]  /*0410*/  FADD R7, R6, R7 ;  /* 0x0000000706077221 */ /* 0x000fc80000000000 */
[----:B--2---:R-:W-:Y:S02]  /*0420*/  FADD R8, R7, R8 ;  /* 0x0000000807087221 */ /* 0x004fe40000000000 */
[----:B------:R-:W2:Y:S02]  /*0430*/  LDS.128 R4, [UR4+0x70] ;  /* 0x00007004ff047984 */ /* 0x000ea40008000c00 */
[----:B------:R-:W-:-:S04]  /*0440*/  FADD R9, R8, R9 ;  /* 0x0000000908097221 */ /* 0x000fc80000000000 */
[----:B------:R-:W-:-:S04]  /*0450*/  FADD R10, R9, R10 ;  /* 0x0000000a090a7221 */ /* 0x000fc80000000000 */
[----:B------:R-:W-:-:S04]  /*0460*/  FADD R11, R10, R11 ;  /* 0x0000000b0a0b7221 */ /* 0x000fc80000000000 */
[----:B---3--:R-:W-:Y:S02]  /*0470*/  FADD R16, R11, R16 ;  /* 0x000000100b107221 */ /* 0x008fe40000000000 */
        /* <DEDUP_REMOVED lines=119> */
[----:B---3--:R-:W-:-:S04]  /*0bf0*/  FADD R16, R11, R16 ;  /* 0x000000100b107221 */ /* 0x008fc80000000000 */
[----:B------:R-:W-:-:S04]  /*0c00*/  FADD R17, R16, R17 ;  /* 0x0000001110117221 */ /* 0x000fc80000000000 */
[----:B------:R-:W-:-:S04]  /*0c10*/  FADD R18, R17, R18 ;  /* 0x0000001211127221 */ /* 0x000fc80000000000 */
[----:B------:R-:W-:-:S04]  /*0c20*/  FADD R19, R18, R19 ;  /* 0x0000001312137221 */ /* 0x000fc80000000000 */
[----:B0-----:R-:W-:-:S04]  /*0c30*/  FADD R12, R19, R12 ;  /* 0x0000000c130c7221 */ /* 0x001fc80000000000 */
[----:B------:R-:W-:-:S04]  /*0c40*/  FADD R13, R12, R13 ;  /* 0x0000000d0c0d7221 */ /* 0x000fc80000000000 */
[----:B------:R-:W-:-:S04]  /*0c50*/  FADD R14, R13, R14 ;  /* 0x0000000e0d0e7221 */ /* 0x000fc80000000000 */
[----:B------:R-:W-:-:S04]  /*0c60*/  FADD R15, R14, R15 ;  /* 0x0000000f0e0f7221 */ /* 0x000fc80000000000 */
[----:B--2---:R-:W-:-:S04]  /*0c70*/  FADD R4, R15, R4 ;  /* 0x000000040f047221 */ /* 0x004fc80000000000 */
[----:B------:R-:W-:-:S04]  /*0c80*/  FADD R5, R4, R5 ;  /* 0x0000000504057221 */ /* 0x000fc80000000000 */
[----:B------:R-:W-:-:S04]  /*0c90*/  FADD R6, R5, R6 ;  /* 0x0000000605067221 */ /* 0x000fc80000000000 */
[----:B------:R-:W-:-:S05]  /*0ca0*/  FADD R7, R6, R7 ;  /* 0x0000000706077221 */ /* 0x000fca0000000000 */
[----:B-1----:R-:W-:Y:S01]  /*0cb0*/  STG.E desc[UR6][R2.64], R7 ;  /* 0x0000000702007986 */ /* 0x002fe2000c101906 */
[----:B------:R-:W-:Y:S05]  /*0cc0*/  EXIT ;  /* 0x000000000000794d */ /* 0x000fea0003800000 */
.L_x_3:
[----:B------:R-:W-:-:S00]  /*0cd0*/  BRA `(.L_x_3) ;  /* 0xfffffffc00fc7947 */ /* 0x000fc0000383ffff */
[----:B------:R-:W-:-:S00]  /*0ce0*/  NOP ;  /* 0x0000000000007918 */ /* 0x000fc00000000000 */
        /* <DEDUP_REMOVED lines=9> */
.L_x_4:


//--------------------- .nv.shared._Z7addNumsPfS_S_i --------------------------
	.section	.nv.shared._Z7addNumsPfS_S_i,"aw",@nobits
	.sectionflags	@""
	.align	4
.nv.shared._Z7addNumsPfS_S_i:
	.zero		1536


//--------------------- .nv.shared.reserved.0     --------------------------
	.section	.nv.shared.reserved.0,"aw",@nobits
	.weak		__nv_reservedSMEM_offset_0_alias
	.size		__nv_reservedSMEM_offset_0_alias, 0, 64
	.other		__nv_reservedSMEM_offset_0_alias,@"STO_CUDA_RESERVED_SHARED STV_DEFAULT"
__nv_reservedSMEM_offset_0_alias:
	.zero		0
	.zero		64


//--------------------- .nv.constant0._Z7addNumsPfS_S_i --------------------------
	.section	.nv.constant0._Z7addNumsPfS_S_i,"a",@progbits
	.sectionflags	@""
	.align	4
.nv.constant0._Z7addNumsPfS_S_i:
	.zero		924


//--------------------- SYMBOLS --------------------------

	.type		.nv.reservedSmem.offset0,@object
	.size		.nv.reservedSmem.offset0,0x4
	.type		.nv.reservedSmem.cap,@object
	.size		.nv.reservedSmem.cap,0x4
